//
// Generated by NVIDIA NVVM Compiler
//
// Compiler Build ID: CL-36424714
// Cuda compilation tools, release 13.0, V13.0.88
// Based on NVVM 20.0.0
//

.version 9.0
.target sm_100
.address_size 64

	// .globl	_Z10initCurandP17curandStateXORWOWm
.global .align 4 .b8 precalc_xorwow_matrix[102400];
.global .align 4 .b8 precalc_xorwow_offset_matrix[102400];
.global .align 4 .b8 mrg32k3aM1[2304];
.global .align 4 .b8 mrg32k3aM2[2304];
.global .align 4 .b8 mrg32k3aM1SubSeq[2016];
.global .align 4 .b8 mrg32k3aM2SubSeq[2016];
.global .align 4 .b8 mrg32k3aM1Seq[2304];
.global .align 4 .b8 mrg32k3aM2Seq[2304];
.const .align 8 .b8 __cr_lgamma_table[72];

.visible .entry _Z10initCurandP17curandStateXORWOWm(
	.param .u64 .ptr .align 1 _Z10initCurandP17curandStateXORWOWm_param_0,
	.param .u64 _Z10initCurandP17curandStateXORWOWm_param_1
)
{
	.reg .pred 	%p<24>;
	.reg .b32 	%r<413>;
	.reg .b64 	%rd<19>;

	ld.param.u64 	%rd8, [_Z10initCurandP17curandStateXORWOWm_param_0];
	ld.param.u64 	%rd9, [_Z10initCurandP17curandStateXORWOWm_param_1];
	cvta.to.global.u64 	%rd10, %rd8;
	mov.u32 	%r182, %tid.x;
	mov.u32 	%r183, %ctaid.x;
	mov.u32 	%r184, %ntid.x;
	mad.lo.s32 	%r185, %r183, %r184, %r182;
	cvt.s64.s32 	%rd18, %r185;
	mul.wide.s32 	%rd11, %r185, 48;
	add.s64 	%rd2, %rd10, %rd11;
	cvt.u32.u64 	%r186, %rd9;
	xor.b32  	%r187, %r186, -1429050551;
	mul.lo.s32 	%r188, %r187, 1099087573;
	{ .reg .b32 tmp; mov.b64 {tmp, %r189}, %rd9; }
	xor.b32  	%r190, %r189, -136515619;
	mul.lo.s32 	%r191, %r190, -1703105765;
	add.s32 	%r192, %r188, %r191;
	add.s32 	%r193, %r192, 6615241;
	add.s32 	%r194, %r188, 123456789;
	st.global.v2.u32 	[%rd2], {%r193, %r194};
	xor.b32  	%r195, %r188, 362436069;
	add.s32 	%r196, %r191, 521288629;
	st.global.v2.u32 	[%rd2+8], {%r195, %r196};
	xor.b32  	%r197, %r191, 88675123;
	add.s32 	%r198, %r188, 5783321;
	st.global.v2.u32 	[%rd2+16], {%r197, %r198};
	setp.eq.s32 	%p1, %r185, 0;
	@%p1 bra 	$L__BB0_42;
	mov.b32 	%r319, 0;
$L__BB0_2:
	and.b64  	%rd4, %rd18, 3;
	setp.eq.s64 	%p2, %rd4, 0;
	@%p2 bra 	$L__BB0_41;
	mul.wide.u32 	%rd12, %r319, 3200;
	mov.u64 	%rd13, precalc_xorwow_matrix;
	add.s64 	%rd5, %rd13, %rd12;
	cvt.u32.u64 	%r2, %rd4;
	mov.b32 	%r320, 0;
$L__BB0_4:
	mov.b32 	%r333, 0;
	mov.u32 	%r334, %r333;
	mov.u32 	%r335, %r333;
	mov.u32 	%r336, %r333;
	mov.u32 	%r337, %r333;
	mov.u32 	%r326, %r333;
$L__BB0_5:
	mul.wide.u32 	%rd14, %r326, 4;
	add.s64 	%rd15, %rd2, %rd14;
	ld.global.u32 	%r10, [%rd15+4];
	shl.b32 	%r11, %r326, 5;
	mov.b32 	%r332, 0;
$L__BB0_6:
	.pragma "nounroll";
	shr.u32 	%r203, %r10, %r332;
	and.b32  	%r204, %r203, 1;
	setp.eq.b32 	%p3, %r204, 1;
	not.pred 	%p4, %p3;
	add.s32 	%r205, %r11, %r332;
	mul.lo.s32 	%r206, %r205, 5;
	mul.wide.u32 	%rd16, %r206, 4;
	add.s64 	%rd6, %rd5, %rd16;
	@%p4 bra 	$L__BB0_8;
	ld.global.u32 	%r207, [%rd6];
	xor.b32  	%r337, %r337, %r207;
	ld.global.u32 	%r208, [%rd6+4];
	xor.b32  	%r336, %r336, %r208;
	ld.global.u32 	%r209, [%rd6+8];
	xor.b32  	%r335, %r335, %r209;
	ld.global.u32 	%r210, [%rd6+12];
	xor.b32  	%r334, %r334, %r210;
	ld.global.u32 	%r211, [%rd6+16];
	xor.b32  	%r333, %r333, %r211;
$L__BB0_8:
	and.b32  	%r213, %r203, 2;
	setp.eq.s32 	%p5, %r213, 0;
	@%p5 bra 	$L__BB0_10;
	ld.global.u32 	%r214, [%rd6+20];
	xor.b32  	%r337, %r337, %r214;
	ld.global.u32 	%r215, [%rd6+24];
	xor.b32  	%r336, %r336, %r215;
	ld.global.u32 	%r216, [%rd6+28];
	xor.b32  	%r335, %r335, %r216;
	ld.global.u32 	%r217, [%rd6+32];
	xor.b32  	%r334, %r334, %r217;
	ld.global.u32 	%r218, [%rd6+36];
	xor.b32  	%r333, %r333, %r218;
$L__BB0_10:
	and.b32  	%r220, %r203, 4;
	setp.eq.s32 	%p6, %r220, 0;
	@%p6 bra 	$L__BB0_12;
	ld.global.u32 	%r221, [%rd6+40];
	xor.b32  	%r337, %r337, %r221;
	ld.global.u32 	%r222, [%rd6+44];
	xor.b32  	%r336, %r336, %r222;
	ld.global.u32 	%r223, [%rd6+48];
	xor.b32  	%r335, %r335, %r223;
	ld.global.u32 	%r224, [%rd6+52];
	xor.b32  	%r334, %r334, %r224;
	ld.global.u32 	%r225, [%rd6+56];
	xor.b32  	%r333, %r333, %r225;
$L__BB0_12:
	and.b32  	%r227, %r203, 8;
	setp.eq.s32 	%p7, %r227, 0;
	@%p7 bra 	$L__BB0_14;
	ld.global.u32 	%r228, [%rd6+60];
	xor.b32  	%r337, %r337, %r228;
	ld.global.u32 	%r229, [%rd6+64];
	xor.b32  	%r336, %r336, %r229;
	ld.global.u32 	%r230, [%rd6+68];
	xor.b32  	%r335, %r335, %r230;
	ld.global.u32 	%r231, [%rd6+72];
	xor.b32  	%r334, %r334, %r231;
	ld.global.u32 	%r232, [%rd6+76];
	xor.b32  	%r333, %r333, %r232;
$L__BB0_14:
	and.b32  	%r234, %r203, 16;
	setp.eq.s32 	%p8, %r234, 0;
	@%p8 bra 	$L__BB0_16;
	ld.global.u32 	%r235, [%rd6+80];
	xor.b32  	%r337, %r337, %r235;
	ld.global.u32 	%r236, [%rd6+84];
	xor.b32  	%r336, %r336, %r236;
	ld.global.u32 	%r237, [%rd6+88];
	xor.b32  	%r335, %r335, %r237;
	ld.global.u32 	%r238, [%rd6+92];
	xor.b32  	%r334, %r334, %r238;
	ld.global.u32 	%r239, [%rd6+96];
	xor.b32  	%r333, %r333, %r239;
$L__BB0_16:
	and.b32  	%r241, %r203, 32;
	setp.eq.s32 	%p9, %r241, 0;
	@%p9 bra 	$L__BB0_18;
	ld.global.u32 	%r242, [%rd6+100];
	xor.b32  	%r337, %r337, %r242;
	ld.global.u32 	%r243, [%rd6+104];
	xor.b32  	%r336, %r336, %r243;
	ld.global.u32 	%r244, [%rd6+108];
	xor.b32  	%r335, %r335, %r244;
	ld.global.u32 	%r245, [%rd6+112];
	xor.b32  	%r334, %r334, %r245;
	ld.global.u32 	%r246, [%rd6+116];
	xor.b32  	%r333, %r333, %r246;
$L__BB0_18:
	and.b32  	%r248, %r203, 64;
	setp.eq.s32 	%p10, %r248, 0;
	@%p10 bra 	$L__BB0_20;
	ld.global.u32 	%r249, [%rd6+120];
	xor.b32  	%r337, %r337, %r249;
	ld.global.u32 	%r250, [%rd6+124];
	xor.b32  	%r336, %r336, %r250;
	ld.global.u32 	%r251, [%rd6+128];
	xor.b32  	%r335, %r335, %r251;
	ld.global.u32 	%r252, [%rd6+132];
	xor.b32  	%r334, %r334, %r252;
	ld.global.u32 	%r253, [%rd6+136];
	xor.b32  	%r333, %r333, %r253;
$L__BB0_20:
	and.b32  	%r255, %r203, 128;
	setp.eq.s32 	%p11, %r255, 0;
	@%p11 bra 	$L__BB0_22;
	ld.global.u32 	%r256, [%rd6+140];
	xor.b32  	%r337, %r337, %r256;
	ld.global.u32 	%r257, [%rd6+144];
	xor.b32  	%r336, %r336, %r257;
	ld.global.u32 	%r258, [%rd6+148];
	xor.b32  	%r335, %r335, %r258;
	ld.global.u32 	%r259, [%rd6+152];
	xor.b32  	%r334, %r334, %r259;
	ld.global.u32 	%r260, [%rd6+156];
	xor.b32  	%r333, %r333, %r260;
$L__BB0_22:
	and.b32  	%r262, %r203, 256;
	setp.eq.s32 	%p12, %r262, 0;
	@%p12 bra 	$L__BB0_24;
	ld.global.u32 	%r263, [%rd6+160];
	xor.b32  	%r337, %r337, %r263;
	ld.global.u32 	%r264, [%rd6+164];
	xor.b32  	%r336, %r336, %r264;
	ld.global.u32 	%r265, [%rd6+168];
	xor.b32  	%r335, %r335, %r265;
	ld.global.u32 	%r266, [%rd6+172];
	xor.b32  	%r334, %r334, %r266;
	ld.global.u32 	%r267, [%rd6+176];
	xor.b32  	%r333, %r333, %r267;
$L__BB0_24:
	and.b32  	%r269, %r203, 512;
	setp.eq.s32 	%p13, %r269, 0;
	@%p13 bra 	$L__BB0_26;
	ld.global.u32 	%r270, [%rd6+180];
	xor.b32  	%r337, %r337, %r270;
	ld.global.u32 	%r271, [%rd6+184];
	xor.b32  	%r336, %r336, %r271;
	ld.global.u32 	%r272, [%rd6+188];
	xor.b32  	%r335, %r335, %r272;
	ld.global.u32 	%r273, [%rd6+192];
	xor.b32  	%r334, %r334, %r273;
	ld.global.u32 	%r274, [%rd6+196];
	xor.b32  	%r333, %r333, %r274;
$L__BB0_26:
	and.b32  	%r276, %r203, 1024;
	setp.eq.s32 	%p14, %r276, 0;
	@%p14 bra 	$L__BB0_28;
	ld.global.u32 	%r277, [%rd6+200];
	xor.b32  	%r337, %r337, %r277;
	ld.global.u32 	%r278, [%rd6+204];
	xor.b32  	%r336, %r336, %r278;
	ld.global.u32 	%r279, [%rd6+208];
	xor.b32  	%r335, %r335, %r279;
	ld.global.u32 	%r280, [%rd6+212];
	xor.b32  	%r334, %r334, %r280;
	ld.global.u32 	%r281, [%rd6+216];
	xor.b32  	%r333, %r333, %r281;
$L__BB0_28:
	and.b32  	%r283, %r203, 2048;
	setp.eq.s32 	%p15, %r283, 0;
	@%p15 bra 	$L__BB0_30;
	ld.global.u32 	%r284, [%rd6+220];
	xor.b32  	%r337, %r337, %r284;
	ld.global.u32 	%r285, [%rd6+224];
	xor.b32  	%r336, %r336, %r285;
	ld.global.u32 	%r286, [%rd6+228];
	xor.b32  	%r335, %r335, %r286;
	ld.global.u32 	%r287, [%rd6+232];
	xor.b32  	%r334, %r334, %r287;
	ld.global.u32 	%r288, [%rd6+236];
	xor.b32  	%r333, %r333, %r288;
$L__BB0_30:
	and.b32  	%r290, %r203, 4096;
	setp.eq.s32 	%p16, %r290, 0;
	@%p16 bra 	$L__BB0_32;
	ld.global.u32 	%r291, [%rd6+240];
	xor.b32  	%r337, %r337, %r291;
	ld.global.u32 	%r292, [%rd6+244];
	xor.b32  	%r336, %r336, %r292;
	ld.global.u32 	%r293, [%rd6+248];
	xor.b32  	%r335, %r335, %r293;
	ld.global.u32 	%r294, [%rd6+252];
	xor.b32  	%r334, %r334, %r294;
	ld.global.u32 	%r295, [%rd6+256];
	xor.b32  	%r333, %r333, %r295;
$L__BB0_32:
	and.b32  	%r297, %r203, 8192;
	setp.eq.s32 	%p17, %r297, 0;
	@%p17 bra 	$L__BB0_34;
	ld.global.u32 	%r298, [%rd6+260];
	xor.b32  	%r337, %r337, %r298;
	ld.global.u32 	%r299, [%rd6+264];
	xor.b32  	%r336, %r336, %r299;
	ld.global.u32 	%r300, [%rd6+268];
	xor.b32  	%r335, %r335, %r300;
	ld.global.u32 	%r301, [%rd6+272];
	xor.b32  	%r334, %r334, %r301;
	ld.global.u32 	%r302, [%rd6+276];
	xor.b32  	%r333, %r333, %r302;
$L__BB0_34:
	and.b32  	%r304, %r203, 16384;
	setp.eq.s32 	%p18, %r304, 0;
	@%p18 bra 	$L__BB0_36;
	ld.global.u32 	%r305, [%rd6+280];
	xor.b32  	%r337, %r337, %r305;
	ld.global.u32 	%r306, [%rd6+284];
	xor.b32  	%r336, %r336, %r306;
	ld.global.u32 	%r307, [%rd6+288];
	xor.b32  	%r335, %r335, %r307;
	ld.global.u32 	%r308, [%rd6+292];
	xor.b32  	%r334, %r334, %r308;
	ld.global.u32 	%r309, [%rd6+296];
	xor.b32  	%r333, %r333, %r309;
$L__BB0_36:
	and.b32  	%r311, %r203, 32768;
	setp.eq.s32 	%p19, %r311, 0;
	@%p19 bra 	$L__BB0_38;
	ld.global.u32 	%r312, [%rd6+300];
	xor.b32  	%r337, %r337, %r312;
	ld.global.u32 	%r313, [%rd6+304];
	xor.b32  	%r336, %r336, %r313;
	ld.global.u32 	%r314, [%rd6+308];
	xor.b32  	%r335, %r335, %r314;
	ld.global.u32 	%r315, [%rd6+312];
	xor.b32  	%r334, %r334, %r315;
	ld.global.u32 	%r316, [%rd6+316];
	xor.b32  	%r333, %r333, %r316;
$L__BB0_38:
	add.s32 	%r332, %r332, 16;
	setp.ne.s32 	%p20, %r332, 32;
	@%p20 bra 	$L__BB0_6;
	mad.lo.s32 	%r317, %r326, -31, %r11;
	add.s32 	%r326, %r317, 1;
	setp.ne.s32 	%p21, %r326, 5;
	@%p21 bra 	$L__BB0_5;
	st.global.u32 	[%rd2+4], %r337;
	st.global.u32 	[%rd2+8], %r336;
	st.global.u32 	[%rd2+12], %r335;
	st.global.u32 	[%rd2+16], %r334;
	st.global.u32 	[%rd2+20], %r333;
	add.s32 	%r320, %r320, 1;
	setp.lt.u32 	%p22, %r320, %r2;
	@%p22 bra 	$L__BB0_4;
$L__BB0_41:
	shr.u64 	%rd7, %rd18, 2;
	add.s32 	%r319, %r319, 1;
	setp.gt.u64 	%p23, %rd18, 3;
	mov.u64 	%rd18, %rd7;
	@%p23 bra 	$L__BB0_2;
$L__BB0_42:
	mov.b32 	%r318, 0;
	st.global.v2.u32 	[%rd2+24], {%r318, %r318};
	st.global.u32 	[%rd2+32], %r318;
	mov.b64 	%rd17, 0;
	st.global.u64 	[%rd2+40], %rd17;
	ret;

}
	// .globl	_Z19generateComplexDataP7double2iP17curandStateXORWOW
.visible .entry _Z19generateComplexDataP7double2iP17curandStateXORWOW(
	.param .u64 .ptr .align 1 _Z19generateComplexDataP7double2iP17curandStateXORWOW_param_0,
	.param .u32 _Z19generateComplexDataP7double2iP17curandStateXORWOW_param_1,
	.param .u64 .ptr .align 1 _Z19generateComplexDataP7double2iP17curandStateXORWOW_param_2
)
{
	.reg .pred 	%p<2>;
	.reg .b32 	%r<54>;
	.reg .b64 	%rd<15>;
	.reg .b64 	%fd<7>;

	ld.param.u64 	%rd1, [_Z19generateComplexDataP7double2iP17curandStateXORWOW_param_0];
	ld.param.u32 	%r2, [_Z19generateComplexDataP7double2iP17curandStateXORWOW_param_1];
	ld.param.u64 	%rd2, [_Z19generateComplexDataP7double2iP17curandStateXORWOW_param_2];
	mov.u32 	%r3, %ctaid.x;
	mov.u32 	%r4, %ntid.x;
	mov.u32 	%r5, %tid.x;
	mad.lo.s32 	%r1, %r3, %r4, %r5;
	setp.ge.s32 	%p1, %r1, %r2;
	@%p1 bra 	$L__BB1_2;
	cvta.to.global.u64 	%rd3, %rd2;
	cvta.to.global.u64 	%rd4, %rd1;
	mul.wide.s32 	%rd5, %r1, 48;
	add.s64 	%rd6, %rd3, %rd5;
	ld.global.v2.u32 	{%r6, %r7}, [%rd6];
	shr.u32 	%r8, %r7, 2;
	xor.b32  	%r9, %r8, %r7;
	ld.global.v2.u32 	{%r10, %r11}, [%rd6+8];
	ld.global.v2.u32 	{%r12, %r13}, [%rd6+16];
	shl.b32 	%r14, %r13, 4;
	shl.b32 	%r15, %r9, 1;
	xor.b32  	%r16, %r15, %r14;
	xor.b32  	%r17, %r16, %r9;
	xor.b32  	%r18, %r17, %r13;
	add.s32 	%r19, %r6, %r18;
	add.s32 	%r20, %r19, 362437;
	shr.u32 	%r21, %r10, 2;
	xor.b32  	%r22, %r21, %r10;
	st.global.v2.u32 	[%rd6+8], {%r12, %r13};
	shl.b32 	%r23, %r18, 4;
	shl.b32 	%r24, %r22, 1;
	xor.b32  	%r25, %r24, %r23;
	xor.b32  	%r26, %r25, %r22;
	xor.b32  	%r27, %r26, %r18;
	st.global.v2.u32 	[%rd6+16], {%r18, %r27};
	add.s32 	%r28, %r6, 724874;
	st.global.v2.u32 	[%rd6], {%r28, %r11};
	add.s32 	%r29, %r27, %r28;
	cvt.u64.u32 	%rd7, %r20;
	mul.wide.u32 	%rd8, %r29, 2097152;
	xor.b64  	%rd9, %rd8, %rd7;
	cvt.rn.f64.u64 	%fd1, %rd9;
	fma.rn.f64 	%fd2, %fd1, 0d3CA0000000000000, 0d3C90000000000000;
	fma.rn.f64 	%fd3, %fd2, 0d4000000000000000, 0dBFF0000000000000;
	mul.wide.s32 	%rd10, %r1, 16;
	add.s64 	%rd11, %rd4, %rd10;
	st.global.f64 	[%rd11], %fd3;
	ld.global.v2.u32 	{%r30, %r31}, [%rd6];
	shr.u32 	%r32, %r31, 2;
	xor.b32  	%r33, %r32, %r31;
	ld.global.v2.u32 	{%r34, %r35}, [%rd6+8];
	ld.global.v2.u32 	{%r36, %r37}, [%rd6+16];
	shl.b32 	%r38, %r37, 4;
	shl.b32 	%r39, %r33, 1;
	xor.b32  	%r40, %r39, %r38;
	xor.b32  	%r41, %r40, %r33;
	xor.b32  	%r42, %r41, %r37;
	add.s32 	%r43, %r30, %r42;
	add.s32 	%r44, %r43, 362437;
	shr.u32 	%r45, %r34, 2;
	xor.b32  	%r46, %r45, %r34;
	st.global.v2.u32 	[%rd6+8], {%r36, %r37};
	shl.b32 	%r47, %r42, 4;
	shl.b32 	%r48, %r46, 1;
	xor.b32  	%r49, %r48, %r47;
	xor.b32  	%r50, %r49, %r46;
	xor.b32  	%r51, %r50, %r42;
	st.global.v2.u32 	[%rd6+16], {%r42, %r51};
	add.s32 	%r52, %r30, 724874;
	st.global.v2.u32 	[%rd6], {%r52, %r35};
	add.s32 	%r53, %r51, %r52;
	cvt.u64.u32 	%rd12, %r44;
	mul.wide.u32 	%rd13, %r53, 2097152;
	xor.b64  	%rd14, %rd13, %rd12;
	cvt.rn.f64.u64 	%fd4, %rd14;
	fma.rn.f64 	%fd5, %fd4, 0d3CA0000000000000, 0d3C90000000000000;
	fma.rn.f64 	%fd6, %fd5, 0d4000000000000000, 0dBFF0000000000000;
	st.global.f64 	[%rd11+8], %fd6;
$L__BB1_2:
	ret;

}


// ===== COMPILED SASS (sm_100) =====

	.target	sm_100

	.elftype	@"ET_EXEC"


//--------------------- .note.nv.tkinfo           --------------------------
	.section	.note.nv.tkinfo,"",@"SHT_NOTE"
	.sectionflags	@"SHF_NOTE_NV_TKINFO"
	.tkinfo
        /*0018*/ 	.word	0x00000002
        /*0030*/ 	.string	""
        /*0030*/ 	.string	"ptxas"
        /*0030*/ 	.string	"Cuda compilation tools, release 13.0, V13.0.88"
        /*0030*/ 	.string	"Build cuda_13.0.r13.0/compiler.36424714_0"
        /*0030*/ 	.string	"-arch sm_100 -m 64 "



//--------------------- .note.nv.cuinfo           --------------------------
	.section	.note.nv.cuinfo,"",@"SHT_NOTE"
	.sectionflags	@"SHF_NOTE_NV_CUINFO"
        /*0018*/ 	.short	0x0002
        /*001a*/ 	.short	0x0064
        /*001c*/ 	.short	0x0082
	.zero		2


//--------------------- .nv.info                  --------------------------
	.section	.nv.info,"",@"SHT_CUDA_INFO"
	.align	4


	//----- nvinfo : EIATTR_REGCOUNT
	.align		4
        /*0000*/ 	.byte	0x04, 0x2f
        /*0002*/ 	.short	(.L_10 - .L_9)
	.align		4
.L_9:
        /*0004*/ 	.word	index@(_Z10initCurandP17curandStateXORWOWm)
        /*0008*/ 	.word	0x0000001f


	//----- nvinfo : EIATTR_FRAME_SIZE
	.align		4
.L_10:
        /*000c*/ 	.byte	0x04, 0x11
        /*000e*/ 	.short	(.L_12 - .L_11)
	.align		4
.L_11:
        /*0010*/ 	.word	index@(_Z10initCurandP17curandStateXORWOWm)
        /*0014*/ 	.word	0x00000000


	//----- nvinfo : EIATTR_REGCOUNT
	.align		4
.L_12:
        /*0018*/ 	.byte	0x04, 0x2f
        /*001a*/ 	.short	(.L_14 - .L_13)
	.align		4
.L_13:
        /*001c*/ 	.word	index@(_Z19generateComplexDataP7double2iP17curandStateXORWOW)
        /*0020*/ 	.word	0x0000001b


	//----- nvinfo : EIATTR_FRAME_SIZE
	.align		4
.L_14:
        /*0024*/ 	.byte	0x04, 0x11
        /*0026*/ 	.short	(.L_16 - .L_15)
	.align		4
.L_15:
        /*0028*/ 	.word	index@(_Z19generateComplexDataP7double2iP17curandStateXORWOW)
        /*002c*/ 	.word	0x00000000


	//----- nvinfo : EIATTR_MIN_STACK_SIZE
	.align		4
.L_16:
        /*0030*/ 	.byte	0x04, 0x12
        /*0032*/ 	.short	(.L_18 - .L_17)
	.align		4
.L_17:
        /*0034*/ 	.word	index@(_Z19generateComplexDataP7double2iP17curandStateXORWOW)
        /*0038*/ 	.word	0x00000000


	//----- nvinfo : EIATTR_MIN_STACK_SIZE
	.align		4
.L_18:
        /*003c*/ 	.byte	0x04, 0x12
        /*003e*/ 	.short	(.L_20 - .L_19)
	.align		4
.L_19:
        /*0040*/ 	.word	index@(_Z10initCurandP17curandStateXORWOWm)
        /*0044*/ 	.word	0x00000000
.L_20:


//--------------------- .nv.compat                --------------------------
	.section	.nv.compat,"",@"SHT_CUDA_COMPAT_INFO"
	.align	4
        /*0000*/ 	.byte	0x02, 0x09, 0x00, 0x00, 0x02, 0x02, 0x01, 0x00, 0x02, 0x05, 0x05, 0x00, 0x03, 0x07, 0x01, 0x01
        /*0010*/ 	.byte	0x02, 0x03, 0x00, 0x00, 0x02, 0x06, 0x01, 0x00, 0x04, 0x0b, 0x08, 0x00, 0x01, 0x00, 0x00, 0x00
        /*0020*/ 	.byte	0x00, 0x00, 0x00, 0x00


//--------------------- .nv.info._Z19generateComplexDataP7double2iP17curandStateXORWOW --------------------------
	.section	.nv.info._Z19generateComplexDataP7double2iP17curandStateXORWOW,"",@"SHT_CUDA_INFO"
	.sectionflags	@""
	.align	4


	//----- nvinfo : EIATTR_CUDA_API_VERSION
	.align		4
        /*0000*/ 	.byte	0x04, 0x37
        /*0002*/ 	.short	(.L_22 - .L_21)
.L_21:
        /*0004*/ 	.word	0x00000082


	//----- nvinfo : EIATTR_KPARAM_INFO
	.align		4
.L_22:
        /*0008*/ 	.byte	0x04, 0x17
        /*000a*/ 	.short	(.L_24 - .L_23)
.L_23:
        /*000c*/ 	.word	0x00000000
        /*0010*/ 	.short	0x0002
        /*0012*/ 	.short	0x0010
        /*0014*/ 	.byte	0x00, 0xf5, 0x21, 0x00


	//----- nvinfo : EIATTR_KPARAM_INFO
	.align		4
.L_24:
        /*0018*/ 	.byte	0x04, 0x17
        /*001a*/ 	.short	(.L_26 - .L_25)
.L_25:
        /*001c*/ 	.word	0x00000000
        /*0020*/ 	.short	0x0001
        /*0022*/ 	.short	0x0008
        /*0024*/ 	.byte	0x00, 0xf0, 0x11, 0x00


	//----- nvinfo : EIATTR_KPARAM_INFO
	.align		4
.L_26:
        /*0028*/ 	.byte	0x04, 0x17
        /*002a*/ 	.short	(.L_28 - .L_27)
.L_27:
        /*002c*/ 	.word	0x00000000
        /*0030*/ 	.short	0x0000
        /*0032*/ 	.short	0x0000
        /*0034*/ 	.byte	0x00, 0xf5, 0x21, 0x00


	//----- nvinfo : EIATTR_SPARSE_MMA_MASK
	.align		4
.L_28:
        /*0038*/ 	.byte	0x03, 0x50
        /*003a*/ 	.short	0x0000


	//----- nvinfo : EIATTR_MAXREG_COUNT
	.align		4
        /*003c*/ 	.byte	0x03, 0x1b
        /*003e*/ 	.short	0x00ff


	//----- nvinfo : EIATTR_MERCURY_ISA_VERSION
	.align		4
        /*0040*/ 	.byte	0x03, 0x5f
        /*0042*/ 	.short	0x0101


	//----- nvinfo : EIATTR_VRC_CTA_INIT_COUNT
	.align		4
        /*0044*/ 	.byte	0x02, 0x4a
	.zero		1
	.zero		1


	//----- nvinfo : EIATTR_EXIT_INSTR_OFFSETS
	.align		4
        /*0048*/ 	.byte	0x04, 0x1c
        /*004a*/ 	.short	(.L_30 - .L_29)


	//   ....[0]....
.L_29:
        /*004c*/ 	.word	0x00000070


	//   ....[1]....
        /*0050*/ 	.word	0x00000490


	//----- nvinfo : EIATTR_CBANK_PARAM_SIZE
	.align		4
.L_30:
        /*0054*/ 	.byte	0x03, 0x19
        /*0056*/ 	.short	0x0018


	//----- nvinfo : EIATTR_PARAM_CBANK
	.align		4
        /*0058*/ 	.byte	0x04, 0x0a
        /*005a*/ 	.short	(.L_32 - .L_31)
	.align		4
.L_31:
        /*005c*/ 	.word	index@(.nv.constant0._Z19generateComplexDataP7double2iP17curandStateXORWOW)
        /*0060*/ 	.short	0x0380
        /*0062*/ 	.short	0x0018


	//----- nvinfo : EIATTR_SW_WAR
	.align		4
.L_32:
        /*0064*/ 	.byte	0x04, 0x36
        /*0066*/ 	.short	(.L_34 - .L_33)
.L_33:
        /*0068*/ 	.word	0x00000008
.L_34:


//--------------------- .nv.info._Z10initCurandP17curandStateXORWOWm --------------------------
	.section	.nv.info._Z10initCurandP17curandStateXORWOWm,"",@"SHT_CUDA_INFO"
	.sectionflags	@""
	.align	4


	//----- nvinfo : EIATTR_CUDA_API_VERSION
	.align		4
        /*0000*/ 	.byte	0x04, 0x37
        /*0002*/ 	.short	(.L_36 - .L_35)
.L_35:
        /*0004*/ 	.word	0x00000082


	//----- nvinfo : EIATTR_KPARAM_INFO
	.align		4
.L_36:
        /*0008*/ 	.byte	0x04, 0x17
        /*000a*/ 	.short	(.L_38 - .L_37)
.L_37:
        /*000c*/ 	.word	0x00000000
        /*0010*/ 	.short	0x0001
        /*0012*/ 	.short	0x0008
        /*0014*/ 	.byte	0x00, 0xf0, 0x21, 0x00


	//----- nvinfo : EIATTR_KPARAM_INFO
	.align		4
.L_38:
        /*0018*/ 	.byte	0x04, 0x17
        /*001a*/ 	.short	(.L_40 - .L_39)
.L_39:
        /*001c*/ 	.word	0x00000000
        /*0020*/ 	.short	0x0000
        /*0022*/ 	.short	0x0000
        /*0024*/ 	.byte	0x00, 0xf5, 0x21, 0x00


	//----- nvinfo : EIATTR_SPARSE_MMA_MASK
	.align		4
.L_40:
        /*0028*/ 	.byte	0x03, 0x50
        /*002a*/ 	.short	0x0000


	//----- nvinfo : EIATTR_MAXREG_COUNT
	.align		4
        /*002c*/ 	.byte	0x03, 0x1b
        /*002e*/ 	.short	0x00ff


	//----- nvinfo : EIATTR_MERCURY_ISA_VERSION
	.align		4
        /*0030*/ 	.byte	0x03, 0x5f
        /*0032*/ 	.short	0x0101


	//----- nvinfo : EIATTR_VRC_CTA_INIT_COUNT
	.align		4
        /*0034*/ 	.byte	0x02, 0x4a
	.zero		1
	.zero		1


	//----- nvinfo : EIATTR_EXIT_INSTR_OFFSETS
	.align		4
        /*0038*/ 	.byte	0x04, 0x1c
        /*003a*/ 	.short	(.L_42 - .L_41)


	//   ....[0]....
.L_41:
        /*003c*/ 	.word	0x00000ed0


	//----- nvinfo : EIATTR_CRS_STACK_SIZE
	.align		4
.L_42:
        /*0040*/ 	.byte	0x04, 0x1e
        /*0042*/ 	.short	(.L_44 - .L_43)
.L_43:
        /*0044*/ 	.word	0x00000000


	//----- nvinfo : EIATTR_CBANK_PARAM_SIZE
	.align		4
.L_44:
        /*0048*/ 	.byte	0x03, 0x19
        /*004a*/ 	.short	0x0010


	//----- nvinfo : EIATTR_PARAM_CBANK
	.align		4
        /*004c*/ 	.byte	0x04, 0x0a
        /*004e*/ 	.short	(.L_46 - .L_45)
	.align		4
.L_45:
        /*0050*/ 	.word	index@(.nv.constant0._Z10initCurandP17curandStateXORWOWm)
        /*0054*/ 	.short	0x0380
        /*0056*/ 	.short	0x0010


	//----- nvinfo : EIATTR_SW_WAR
	.align		4
.L_46:
        /*0058*/ 	.byte	0x04, 0x36
        /*005a*/ 	.short	(.L_48 - .L_47)
.L_47:
        /*005c*/ 	.word	0x00000008
.L_48:


//--------------------- .nv.callgraph             --------------------------
	.section	.nv.callgraph,"",@"SHT_CUDA_CALLGRAPH"
	.align	4
	.sectionentsize	8
	.align		4
        /*0000*/ 	.word	0x00000000
	.align		4
        /*0004*/ 	.word	0xffffffff
	.align		4
        /*0008*/ 	.word	0x00000000
	.align		4
        /*000c*/ 	.word	0xfffffffe
	.align		4
        /*0010*/ 	.word	0x00000000
	.align		4
        /*0014*/ 	.word	0xfffffffd
	.align		4
        /*0018*/ 	.word	0x00000000
	.align		4
        /*001c*/ 	.word	0xfffffffc


//--------------------- .nv.constant4             --------------------------
	.section	.nv.constant4,"a",@progbits
	.align	8
	.align		8
.nv.constant4:
        /*0000*/ 	.dword	precalc_xorwow_matrix
	.align		8
        /*0008*/ 	.dword	precalc_xorwow_offset_matrix
	.align		8
        /*0010*/ 	.dword	mrg32k3aM1
	.align		8
        /*0018*/ 	.dword	mrg32k3aM2
	.align		8
        /*0020*/ 	.dword	mrg32k3aM1SubSeq
	.align		8
        /*0028*/ 	.dword	mrg32k3aM2SubSeq
	.align		8
        /*0030*/ 	.dword	mrg32k3aM1Seq
	.align		8
        /*0038*/ 	.dword	mrg32k3aM2Seq


//--------------------- .nv.constant3             --------------------------
	.section	.nv.constant3,"a",@progbits
	.align	8
.nv.constant3:
	.type		__cr_lgamma_table,@object
	.size		__cr_lgamma_table,(.L_8 - __cr_lgamma_table)
__cr_lgamma_table:
        /*0000*/ 	.byte	0x00, 0x00, 0x00, 0x00, 0x00, 0x00, 0x00, 0x00, 0x00, 0x00, 0x00, 0x00, 0x00, 0x00, 0x00, 0x00
        /*0010*/ 	.byte	0xef, 0x39, 0xfa, 0xfe, 0x42, 0x2e, 0xe6, 0x3f, 0x02, 0x20, 0x2a, 0xfa, 0x0b, 0xab, 0xfc, 0x3f
        /*0020*/ 	.byte	0xf9, 0x2c, 0x92, 0x7c, 0xa7, 0x6c, 0x09, 0x40, 0xc9, 0x79, 0x44, 0x3c, 0x64, 0x26, 0x13, 0x40
        /*0030*/ 	.byte	0xca, 0x01, 0xcf, 0x3a, 0x27, 0x51, 0x1a, 0x40, 0x30, 0xcc, 0x2d, 0xf3, 0xe1, 0x0c, 0x21, 0x40
        /*0040*/ 	.byte	0x0d, 0xb7, 0xfc, 0x82, 0x8e, 0x35, 0x25, 0x40
.L_8:


//--------------------- .text._Z19generateComplexDataP7double2iP17curandStateXORWOW --------------------------
	.section	.text._Z19generateComplexDataP7double2iP17curandStateXORWOW,"ax",@progbits
	.align	128
        .global         _Z19generateComplexDataP7double2iP17curandStateXORWOW
        .type           _Z19generateComplexDataP7double2iP17curandStateXORWOW,@function
        .size           _Z19generateComplexDataP7double2iP17curandStateXORWOW,(.L_x_10 - _Z19generateComplexDataP7double2iP17curandStateXORWOW)
        .other          _Z19generateComplexDataP7double2iP17curandStateXORWOW,@"STO_CUDA_ENTRY STV_DEFAULT"
_Z19generateComplexDataP7double2iP17curandStateXORWOW:
.text._Z19generateComplexDataP7double2iP17curandStateXORWOW:
[----:B------:R-:W-:Y:S01]  /*0000*/  LDC R1, c[0x0][0x37c] ;  /* 0x0000df00ff017b82 */ /* 0x000fe20000000800 */
[----:B------:R-:W0:Y:S07]  /*0010*/  S2R R3, SR_TID.X ;  /* 0x0000000000037919 */ /* 0x000e2e0000002100 */
[----:B------:R-:W0:Y:S01]  /*0020*/  S2UR UR4, SR_CTAID.X ;  /* 0x00000000000479c3 */ /* 0x000e220000002500 */
[----:B------:R-:W1:Y:S07]  /*0030*/  LDCU UR5, c[0x0][0x388] ;  /* 0x00007100ff0577ac */ /* 0x000e6e0008000800 */
[----:B------:R-:W0:Y:S02]  /*0040*/  LDC R8, c[0x0][0x360] ;  /* 0x0000d800ff087b82 */ /* 0x000e240000000800 */
[----:B0-----:R-:W-:-:S05]  /*0050*/  IMAD R8, R8, UR4, R3 ;  /* 0x0000000408087c24 */ /* 0x001fca000f8e0203 */
[----:B-1----:R-:W-:-:S13]  /*0060*/  ISETP.GE.AND P0, PT, R8, UR5, PT ;  /* 0x0000000508007c0c */ /* 0x002fda000bf06270 */
[----:B------:R-:W-:Y:S05]  /*0070*/  @P0 EXIT ;  /* 0x000000000000094d */ /* 0x000fea0003800000 */
[----:B------:R-:W0:Y:S01]  /*0080*/  LDC.64 R2, c[0x0][0x390] ;  /* 0x0000e400ff027b82 */ /* 0x000e220000000a00 */
[----:B------:R-:W1:Y:S07]  /*0090*/  LDCU.64 UR4, c[0x0][0x358] ;  /* 0x00006b00ff0477ac */ /* 0x000e6e0008000a00 */
[----:B------:R-:W2:Y:S01]  /*00a0*/  LDC.64 R20, c[0x0][0x380] ;  /* 0x0000e000ff147b82 */ /* 0x000ea20000000a00 */
[----:B0-----:R-:W-:-:S05]  /*00b0*/  IMAD.WIDE R2, R8, 0x30, R2 ;  /* 0x0000003008027825 */ /* 0x001fca00078e0202 */
[----:B-1----:R-:W3:Y:S04]  /*00c0*/  LDG.E.64 R4, desc[UR4][R2.64] ;  /* 0x0000000402047981 */ /* 0x002ee8000c1e1b00 */
[----:B------:R-:W4:Y:S04]  /*00d0*/  LDG.E.64 R10, desc[UR4][R2.64+0x10] ;  /* 0x00001004020a7981 */ /* 0x000f28000c1e1b00 */
[----:B------:R-:W5:Y:S01]  /*00e0*/  LDG.E.64 R14, desc[UR4][R2.64+0x8] ;  /* 0x00000804020e7981 */ /* 0x000f62000c1e1b00 */
[----:B--2---:R-:W-:Y:S01]  /*00f0*/  IMAD.WIDE R8, R8, 0x10, R20 ;  /* 0x0000001008087825 */ /* 0x004fe200078e0214 */
[----:B---3--:R-:W-:-:S04]  /*0100*/  SHF.R.U32.HI R0, RZ, 0x2, R5 ;  /* 0x00000002ff007819 */ /* 0x008fc80000011605 */
[----:B------:R-:W-:Y:S01]  /*0110*/  LOP3.LUT R0, R0, R5, RZ, 0x3c, !PT ;  /* 0x0000000500007212 */ /* 0x000fe200078e3cff */
[----:B----4-:R-:W-:Y:S01]  /*0120*/  IMAD.SHL.U32 R5, R11, 0x10, RZ ;  /* 0x000000100b057824 */ /* 0x010fe200078e00ff */
[----:B------:R0:W-:Y:S01]  /*0130*/  STG.E.64 desc[UR4][R2.64+0x8], R10 ;  /* 0x0000080a02007986 */ /* 0x0001e2000c101b04 */
[----:B-----5:R-:W-:Y:S02]  /*0140*/  SHF.R.U32.HI R7, RZ, 0x2, R14 ;  /* 0x00000002ff077819 */ /* 0x020fe4000001160e */
[----:B------:R-:W-:Y:S02]  /*0150*/  IMAD.SHL.U32 R6, R0, 0x2, RZ ;  /* 0x0000000200067824 */ /* 0x000fe400078e00ff */
[----:B------:R-:W-:Y:S01]  /*0160*/  LOP3.LUT R7, R7, R14, RZ, 0x3c, !PT ;  /* 0x0000000e07077212 */ /* 0x000fe200078e3cff */
[----:B------:R-:W-:Y:S02]  /*0170*/  VIADD R14, R4, 0xb0f8a ;  /* 0x000b0f8a040e7836 */ /* 0x000fe40000000000 */
[----:B------:R-:W-:-:S02]  /*0180*/  LOP3.LUT R6, R0, R6, R5, 0x96, !PT ;  /* 0x0000000600067212 */ /* 0x000fc400078e9605 */
[----:B------:R-:W-:Y:S02]  /*0190*/  IMAD.SHL.U32 R5, R7, 0x2, RZ ;  /* 0x0000000207057824 */ /* 0x000fe400078e00ff */
[----:B------:R-:W-:Y:S01]  /*01a0*/  LOP3.LUT R12, R6, R11, RZ, 0x3c, !PT ;  /* 0x0000000b060c7212 */ /* 0x000fe200078e3cff */
[----:B------:R-:W-:Y:S03]  /*01b0*/  STG.E.64 desc[UR4][R2.64], R14 ;  /* 0x0000000e02007986 */ /* 0x000fe6000c101b04 */
[----:B------:R-:W-:Y:S01]  /*01c0*/  IADD3 R19, PT, PT, R4, 0x587c5, R12 ;  /* 0x000587c504137810 */ /* 0x000fe20007ffe00c */
[----:B------:R-:W-:Y:S02]  /*01d0*/  IMAD.SHL.U32 R0, R12, 0x10, RZ ;  /* 0x000000100c007824 */ /* 0x000fe400078e00ff */
[----:B------:R-:W-:-:S03]  /*01e0*/  IMAD.MOV.U32 R4, RZ, RZ, 0x0 ;  /* 0x00000000ff047424 */ /* 0x000fc600078e00ff */
[----:B------:R-:W-:-:S04]  /*01f0*/  LOP3.LUT R5, R7, R5, R0, 0x96, !PT ;  /* 0x0000000507057212 */ /* 0x000fc800078e9600 */
[----:B------:R-:W-:Y:S01]  /*0200*/  LOP3.LUT R13, R5, R12, RZ, 0x3c, !PT ;  /* 0x0000000c050d7212 */ /* 0x000fe200078e3cff */
[----:B------:R-:W-:-:S04]  /*0210*/  IMAD.MOV.U32 R5, RZ, RZ, 0x3ca00000 ;  /* 0x3ca00000ff057424 */ /* 0x000fc800078e00ff */
[----:B------:R-:W-:Y:S01]  /*0220*/  IMAD.IADD R6, R13, 0x1, R14 ;  /* 0x000000010d067824 */ /* 0x000fe200078e020e */
[----:B------:R1:W-:Y:S03]  /*0230*/  STG.E.64 desc[UR4][R2.64+0x10], R12 ;  /* 0x0000100c02007986 */ /* 0x0003e6000c101b04 */
[----:B------:R-:W-:-:S03]  /*0240*/  IMAD.WIDE.U32 R6, R6, 0x200000, RZ ;  /* 0x0020000006067825 */ /* 0x000fc600078e00ff */
[----:B------:R-:W-:Y:S01]  /*0250*/  LOP3.LUT R18, R6, R19, RZ, 0x3c, !PT ;  /* 0x0000001306127212 */ /* 0x000fe200078e3cff */
[----:B------:R-:W-:-:S04]  /*0260*/  IMAD.MOV.U32 R19, RZ, RZ, R7 ;  /* 0x000000ffff137224 */ /* 0x000fc800078e0007 */
[----:B------:R-:W2:Y:S02]  /*0270*/  I2F.F64.U64 R6, R18 ;  /* 0x0000001200067312 */ /* 0x000ea40000301800 */
[----:B--2---:R-:W-:Y:S01]  /*0280*/  DFMA R16, R6, R4, 5.5511151231257827021e-17 ;  /* 0x3c9000000610742b */ /* 0x004fe20000000004 */
[----:B------:R-:W-:Y:S01]  /*0290*/  MOV R6, 0x0 ;  /* 0x0000000000067802 */ /* 0x000fe20000000f00 */
[----:B------:R-:W-:-:S06]  /*02a0*/  IMAD.MOV.U32 R7, RZ, RZ, 0x40000000 ;  /* 0x40000000ff077424 */ /* 0x000fcc00078e00ff */
[----:B------:R-:W-:-:S07]  /*02b0*/  DFMA R22, R16, R6, -1 ;  /* 0xbff000001016742b */ /* 0x000fce0000000006 */
[----:B------:R-:W-:Y:S04]  /*02c0*/  STG.E.64 desc[UR4][R8.64], R22 ;  /* 0x0000001608007986 */ /* 0x000fe8000c101b04 */
[----:B------:R-:W2:Y:S04]  /*02d0*/  LDG.E.64 R20, desc[UR4][R2.64] ;  /* 0x0000000402147981 */ /* 0x000ea8000c1e1b00 */
[----:B------:R-:W3:Y:S04]  /*02e0*/  LDG.E.64 R16, desc[UR4][R2.64+0x10] ;  /* 0x0000100402107981 */ /* 0x000ee8000c1e1b00 */
[----:B------:R-:W0:Y:S01]  /*02f0*/  LDG.E.64 R18, desc[UR4][R2.64+0x8] ;  /* 0x0000080402127981 */ /* 0x000e22000c1e1b00 */
[----:B--2---:R-:W-:-:S04]  /*0300*/  SHF.R.U32.HI R0, RZ, 0x2, R21 ;  /* 0x00000002ff007819 */ /* 0x004fc80000011615 */
[----:B------:R-:W-:Y:S01]  /*0310*/  LOP3.LUT R0, R0, R21, RZ, 0x3c, !PT ;  /* 0x0000001500007212 */ /* 0x000fe200078e3cff */
[----:B---3--:R-:W-:Y:S01]  /*0320*/  IMAD.SHL.U32 R21, R17, 0x10, RZ ;  /* 0x0000001011157824 */ /* 0x008fe200078e00ff */
[----:B------:R-:W-:Y:S01]  /*0330*/  STG.E.64 desc[UR4][R2.64+0x8], R16 ;  /* 0x0000081002007986 */ /* 0x000fe2000c101b04 */
[----:B0-----:R-:W-:Y:S02]  /*0340*/  SHF.R.U32.HI R11, RZ, 0x2, R18 ;  /* 0x00000002ff0b7819 */ /* 0x001fe40000011612 */
[----:B------:R-:W-:Y:S02]  /*0350*/  IMAD.SHL.U32 R24, R0, 0x2, RZ ;  /* 0x0000000200187824 */ /* 0x000fe400078e00ff */
[----:B------:R-:W-:Y:S01]  /*0360*/  LOP3.LUT R11, R11, R18, RZ, 0x3c, !PT ;  /* 0x000000120b0b7212 */ /* 0x000fe200078e3cff */
[----:B------:R-:W-:Y:S02]  /*0370*/  VIADD R18, R20, 0xb0f8a ;  /* 0x000b0f8a14127836 */ /* 0x000fe40000000000 */
[----:B------:R-:W-:-:S02]  /*0380*/  LOP3.LUT R10, R0, R24, R21, 0x96, !PT ;  /* 0x00000018000a7212 */ /* 0x000fc400078e9615 */
[C---:B-1----:R-:W-:Y:S02]  /*0390*/  IMAD.SHL.U32 R12, R11.reuse, 0x2, RZ ;  /* 0x000000020b0c7824 */ /* 0x042fe400078e00ff */
[----:B------:R-:W-:Y:S01]  /*03a0*/  LOP3.LUT R10, R10, R17, RZ, 0x3c, !PT ;  /* 0x000000110a0a7212 */ /* 0x000fe200078e3cff */
[----:B------:R-:W-:Y:S03]  /*03b0*/  STG.E.64 desc[UR4][R2.64], R18 ;  /* 0x0000001202007986 */ /* 0x000fe6000c101b04 */
[----:B------:R-:W-:Y:S02]  /*03c0*/  SHF.L.U32 R0, R10, 0x4, RZ ;  /* 0x000000040a007819 */ /* 0x000fe400000006ff */
[----:B------:R-:W-:Y:S02]  /*03d0*/  IADD3 R15, PT, PT, R20, 0x587c5, R10 ;  /* 0x000587c5140f7810 */ /* 0x000fe40007ffe00a */
[----:B------:R-:W-:-:S04]  /*03e0*/  LOP3.LUT R11, R11, R12, R0, 0x96, !PT ;  /* 0x0000000c0b0b7212 */ /* 0x000fc800078e9600 */
[----:B------:R-:W-:-:S05]  /*03f0*/  LOP3.LUT R11, R11, R10, RZ, 0x3c, !PT ;  /* 0x0000000a0b0b7212 */ /* 0x000fca00078e3cff */
[----:B------:R-:W-:Y:S01]  /*0400*/  IMAD.IADD R12, R11, 0x1, R18 ;  /* 0x000000010b0c7824 */ /* 0x000fe200078e0212 */
[----:B------:R-:W-:Y:S03]  /*0410*/  STG.E.64 desc[UR4][R2.64+0x10], R10 ;  /* 0x0000100a02007986 */ /* 0x000fe6000c101b04 */
[----:B------:R-:W-:-:S03]  /*0420*/  IMAD.WIDE.U32 R12, R12, 0x200000, RZ ;  /* 0x002000000c0c7825 */ /* 0x000fc600078e00ff */
[----:B------:R-:W-:Y:S01]  /*0430*/  LOP3.LUT R14, R12, R15, RZ, 0x3c, !PT ;  /* 0x0000000f0c0e7212 */ /* 0x000fe200078e3cff */
[----:B------:R-:W-:-:S04]  /*0440*/  IMAD.MOV.U32 R15, RZ, RZ, R13 ;  /* 0x000000ffff0f7224 */ /* 0x000fc800078e000d */
[----:B------:R-:W0:Y:S02]  /*0450*/  I2F.F64.U64 R12, R14 ;  /* 0x0000000e000c7312 */ /* 0x000e240000301800 */
[----:B0-----:R-:W-:-:S08]  /*0460*/  DFMA R12, R12, R4, 5.5511151231257827021e-17 ;  /* 0x3c9000000c0c742b */ /* 0x001fd00000000004 */
[----:B------:R-:W-:-:S07]  /*0470*/  DFMA R12, R12, R6, -1 ;  /* 0xbff000000c0c742b */ /* 0x000fce0000000006 */
[----:B------:R-:W-:Y:S01]  /*0480*/  STG.E.64 desc[UR4][R8.64+0x8], R12 ;  /* 0x0000080c08007986 */ /* 0x000fe2000c101b04 */
[----:B------:R-:W-:Y:S05]  /*0490*/  EXIT ;  /* 0x000000000000794d */ /* 0x000fea0003800000 */
.L_x_0:
[----:B------:R-:W-:-:S00]  /*04a0*/  BRA `(.L_x_0) ;  /* 0xfffffffc00fc7947 */ /* 0x000fc0000383ffff */
[----:B------:R-:W-:-:S00]  /*04b0*/  NOP ;  /* 0x0000000000007918 */ /* 0x000fc00000000000 */
        /* <DEDUP_REMOVED lines=12> */
.L_x_10:


//--------------------- .text._Z10initCurandP17curandStateXORWOWm --------------------------
	.section	.text._Z10initCurandP17curandStateXORWOWm,"ax",@progbits
	.align	128
        .global         _Z10initCurandP17curandStateXORWOWm
        .type           _Z10initCurandP17curandStateXORWOWm,@function
        .size           _Z10initCurandP17curandStateXORWOWm,(.L_x_11 - _Z10initCurandP17curandStateXORWOWm)
        .other          _Z10initCurandP17curandStateXORWOWm,@"STO_CUDA_ENTRY STV_DEFAULT"
_Z10initCurandP17curandStateXORWOWm:
.text._Z10initCurandP17curandStateXORWOWm:
[----:B------:R-:W-:Y:S01]  /*0000*/  LDC R1, c[0x0][0x37c] ;  /* 0x0000df00ff017b82 */ /* 0x000fe20000000800 */
[----:B------:R-:W0:Y:S07]  /*0010*/  S2R R13, SR_TID.X ;  /* 0x00000000000d7919 */ /* 0x000e2e0000002100 */
[----:B------:R-:W1:Y:S01]  /*0020*/  LDC.64 R2, c[0x0][0x388] ;  /* 0x0000e200ff027b82 */ /* 0x000e620000000a00 */
[----:B------:R-:W2:Y:S01]  /*0030*/  LDCU.64 UR4, c[0x0][0x358] ;  /* 0x00006b00ff0477ac */ /* 0x000ea20008000a00 */
[----:B------:R-:W-:Y:S06]  /*0040*/  BSSY.RECONVERGENT B0, `(.L_x_1) ;  /* 0x00000e5000007945 */ /* 0x000fec0003800200 */
[----:B------:R-:W0:Y:S08]  /*0050*/  S2UR UR6, SR_CTAID.X ;  /* 0x00000000000679c3 */ /* 0x000e300000002500 */
[----:B------:R-:W0:Y:S08]  /*0060*/  LDC R4, c[0x0][0x360] ;  /* 0x0000d800ff047b82 */ /* 0x000e300000000800 */
[----:B------:R-:W3:Y:S01]  /*0070*/  LDC.64 R6, c[0x0][0x380] ;  /* 0x0000e000ff067b82 */ /* 0x000ee20000000a00 */
[----:B-1----:R-:W-:-:S02]  /*0080*/  LOP3.LUT R0, R2, 0xaad26b49, RZ, 0x3c, !PT ;  /* 0xaad26b4902007812 */ /* 0x002fc400078e3cff */
[----:B------:R-:W-:-:S03]  /*0090*/  LOP3.LUT R2, R3, 0xf7dcefdd, RZ, 0x3c, !PT ;  /* 0xf7dcefdd03027812 */ /* 0x000fc600078e3cff */
[----:B------:R-:W-:Y:S02]  /*00a0*/  IMAD R0, R0, 0x4182bed5, RZ ;  /* 0x4182bed500007824 */ /* 0x000fe400078e02ff */
[----:B------:R-:W-:Y:S02]  /*00b0*/  IMAD R3, R2, -0x658354e5, RZ ;  /* 0x9a7cab1b02037824 */ /* 0x000fe400078e02ff */
[C---:B------:R-:W-:Y:S01]  /*00c0*/  VIADD R5, R0.reuse, 0x75bcd15 ;  /* 0x075bcd1500057836 */ /* 0x040fe20000000000 */
[C---:B------:R-:W-:Y:S01]  /*00d0*/  LOP3.LUT R8, R0.reuse, 0x159a55e5, RZ, 0x3c, !PT ;  /* 0x159a55e500087812 */ /* 0x040fe200078e3cff */
[----:B------:R-:W-:Y:S01]  /*00e0*/  VIADD R11, R0, 0x583f19 ;  /* 0x00583f19000b7836 */ /* 0x000fe20000000000 */
[C---:B------:R-:W-:Y:S01]  /*00f0*/  LOP3.LUT R10, R3.reuse, 0x5491333, RZ, 0x3c, !PT ;  /* 0x05491333030a7812 */ /* 0x040fe200078e3cff */
[----:B------:R-:W-:Y:S02]  /*0100*/  VIADD R9, R3, 0x1f123bb5 ;  /* 0x1f123bb503097836 */ /* 0x000fe40000000000 */
[----:B0-----:R-:W-:Y:S01]  /*0110*/  IMAD R13, R4, UR6, R13 ;  /* 0x00000006040d7c24 */ /* 0x001fe2000f8e020d */
[----:B------:R-:W-:-:S04]  /*0120*/  IADD3 R4, PT, PT, R0, 0x64f0c9, R3 ;  /* 0x0064f0c900047810 */ /* 0x000fc80007ffe003 */
[C---:B------:R-:W-:Y:S01]  /*0130*/  ISETP.NE.AND P0, PT, R13.reuse, RZ, PT ;  /* 0x000000ff0d00720c */ /* 0x040fe20003f05270 */
[----:B---3--:R-:W-:-:S05]  /*0140*/  IMAD.WIDE R6, R13, 0x30, R6 ;  /* 0x000000300d067825 */ /* 0x008fca00078e0206 */
[----:B--2---:R0:W-:Y:S04]  /*0150*/  STG.E.64 desc[UR4][R6.64], R4 ;  /* 0x0000000406007986 */ /* 0x0041e8000c101b04 */
[----:B------:R0:W-:Y:S04]  /*0160*/  STG.E.64 desc[UR4][R6.64+0x8], R8 ;  /* 0x0000080806007986 */ /* 0x0001e8000c101b04 */
[----:B------:R0:W-:Y:S01]  /*0170*/  STG.E.64 desc[UR4][R6.64+0x10], R10 ;  /* 0x0000100a06007986 */ /* 0x0001e2000c101b04 */
[----:B------:R-:W-:Y:S05]  /*0180*/  @!P0 BRA `(.L_x_2) ;  /* 0x0000000c00408947 */ /* 0x000fea0003800000 */
[----:B------:R-:W-:Y:S01]  /*0190*/  SHF.R.S32.HI R0, RZ, 0x1f, R13 ;  /* 0x0000001fff007819 */ /* 0x000fe2000001140d */
[----:B------:R-:W-:-:S07]  /*01a0*/  IMAD.MOV.U32 R12, RZ, RZ, RZ ;  /* 0x000000ffff0c7224 */ /* 0x000fce00078e00ff */
.L_x_8:
[----:B-1----:R-:W-:Y:S01]  /*01b0*/  LOP3.LUT R2, R13, 0x3, RZ, 0xc0, !PT ;  /* 0x000000030d027812 */ /* 0x002fe200078ec0ff */
[----:B------:R-:W-:Y:S03]  /*01c0*/  BSSY.RECONVERGENT B1, `(.L_x_3) ;  /* 0x00000c6000017945 */ /* 0x000fe60003800200 */
[----:B------:R-:W-:-:S04]  /*01d0*/  ISETP.NE.U32.AND P0, PT, R2, RZ, PT ;  /* 0x000000ff0200720c */ /* 0x000fc80003f05070 */
[----:B------:R-:W-:-:S13]  /*01e0*/  ISETP.NE.AND.EX P0, PT, RZ, RZ, PT, P0 ;  /* 0x000000ffff00720c */ /* 0x000fda0003f05300 */
[----:B------:R-:W-:Y:S05]  /*01f0*/  @!P0 BRA `(.L_x_4) ;  /* 0x0000000c00088947 */ /* 0x000fea0003800000 */
[----:B0-----:R-:W0:Y:S01]  /*0200*/  LDC.64 R8, c[0x4][RZ] ;  /* 0x01000000ff087b82 */ /* 0x001e220000000a00 */
[----:B------:R-:W-:Y:S02]  /*0210*/  IMAD.MOV.U32 R14, RZ, RZ, RZ ;  /* 0x000000ffff0e7224 */ /* 0x000fe400078e00ff */
[----:B0-----:R-:W-:-:S07]  /*0220*/  IMAD.WIDE.U32 R8, R12, 0xc80, R8 ;  /* 0x00000c800c087825 */ /* 0x001fce00078e0008 */
.L_x_7:
[----:B-1----:R-:W-:Y:S01]  /*0230*/  IMAD.MOV.U32 R15, RZ, RZ, RZ ;  /* 0x000000ffff0f7224 */ /* 0x002fe200078e00ff */
[----:B------:R-:W-:Y:S01]  /*0240*/  CS2R R2, SRZ ;  /* 0x0000000000027805 */ /* 0x000fe2000001ff00 */
[----:B------:R-:W-:Y:S01]  /*0250*/  IMAD.MOV.U32 R17, RZ, RZ, RZ ;  /* 0x000000ffff117224 */ /* 0x000fe200078e00ff */
[----:B------:R-:W-:-:S07]  /*0260*/  CS2R R4, SRZ ;  /* 0x0000000000047805 */ /* 0x000fce000001ff00 */
.L_x_6:
[----:B------:R-:W-:-:S05]  /*0270*/  IMAD.WIDE.U32 R10, R17, 0x4, R6 ;  /* 0x00000004110a7825 */ /* 0x000fca00078e0006 */
[----:B------:R0:W5:Y:S01]  /*0280*/  LDG.E R16, desc[UR4][R10.64+0x4] ;  /* 0x000004040a107981 */ /* 0x000162000c1e1900 */
[----:B------:R-:W-:-:S07]  /*0290*/  IMAD.MOV.U32 R19, RZ, RZ, RZ ;  /* 0x000000ffff137224 */ /* 0x000fce00078e00ff */
.L_x_5:
[----:B-----5:R-:W-:Y:S01]  /*02a0*/  SHF.R.U32.HI R24, RZ, R19, R16 ;  /* 0x00000013ff187219 */ /* 0x020fe20000011610 */
[----:B0-----:R-:W-:-:S03]  /*02b0*/  IMAD.SHL.U32 R10, R17, 0x20, RZ ;  /* 0x00000020110a7824 */ /* 0x001fc600078e00ff */
[----:B------:R-:W-:Y:S01]  /*02c0*/  LOP3.LUT R11, R24, 0x1, RZ, 0xc0, !PT ;  /* 0x00000001180b7812 */ /* 0x000fe200078ec0ff */
[----:B------:R-:W-:-:S03]  /*02d0*/  IMAD.IADD R10, R10, 0x1, R19 ;  /* 0x000000010a0a7824 */ /* 0x000fc600078e0213 */
[----:B------:R-:W-:Y:S01]  /*02e0*/  ISETP.NE.U32.AND P0, PT, R11, 0x1, PT ;  /* 0x000000010b00780c */ /* 0x000fe20003f05070 */
[----:B------:R-:W-:-:S03]  /*02f0*/  IMAD R11, R10, 0x5, RZ ;  /* 0x000000050a0b7824 */ /* 0x000fc600078e02ff */
[----:B------:R-:W-:Y:S01]  /*0300*/  R2P PR, R24, 0x7e ;  /* 0x0000007e18007804 */ /* 0x000fe20000000000 */
[----:B------:R-:W-:-:S08]  /*0310*/  IMAD.WIDE.U32 R10, R11, 0x4, R8 ;  /* 0x000000040b0a7825 */ /* 0x000fd000078e0008 */
[----:B------:R-:W2:Y:S04]  /*0320*/  @!P0 LDG.E R18, desc[UR4][R10.64] ;  /* 0x000000040a128981 */ /* 0x000ea8000c1e1900 */
[----:B------:R-:W3:Y:S04]  /*0330*/  @!P0 LDG.E R20, desc[UR4][R10.64+0x10] ;  /* 0x000010040a148981 */ /* 0x000ee8000c1e1900 */
[----:B------:R-:W4:Y:S04]  /*0340*/  @P1 LDG.E R22, desc[UR4][R10.64+0x14] ;  /* 0x000014040a161981 */ /* 0x000f28000c1e1900 */
[----:B------:R-:W4:Y:S04]  /*0350*/  @P2 LDG.E R26, desc[UR4][R10.64+0x28] ;  /* 0x000028040a1a2981 */ /* 0x000f28000c1e1900 */
[----:B------:R-:W4:Y:S04]  /*0360*/  @!P0 LDG.E R21, desc[UR4][R10.64+0x4] ;  /* 0x000004040a158981 */ /* 0x000f28000c1e1900 */
[----:B------:R-:W4:Y:S04]  /*0370*/  @!P0 LDG.E R23, desc[UR4][R10.64+0xc] ;  /* 0x00000c040a178981 */ /* 0x000f28000c1e1900 */
[----:B------:R-:W4:Y:S04]  /*0380*/  @P1 LDG.E R25, desc[UR4][R10.64+0x18] ;  /* 0x000018040a191981 */ /* 0x000f28000c1e1900 */
[----:B------:R-:W4:Y:S04]  /*0390*/  @P3 LDG.E R28, desc[UR4][R10.64+0x3c] ;  /* 0x00003c040a1c3981 */ /* 0x000f28000c1e1900 */
[----:B------:R-:W4:Y:S01]  /*03a0*/  @P6 LDG.E R27, desc[UR4][R10.64+0x7c] ;  /* 0x00007c040a1b6981 */ /* 0x000f22000c1e1900 */
[----:B--2---:R-:W-:-:S03]  /*03b0*/  @!P0 LOP3.LUT R15, R15, R18, RZ, 0x3c, !PT ;  /* 0x000000120f0f8212 */ /* 0x004fc600078e3cff */
[----:B------:R-:W2:Y:S01]  /*03c0*/  @!P0 LDG.E R18, desc[UR4][R10.64+0x8] ;  /* 0x000008040a128981 */ /* 0x000ea2000c1e1900 */
[----:B---3--:R-:W-:-:S03]  /*03d0*/  @!P0 LOP3.LUT R3, R3, R20, RZ, 0x3c, !PT ;  /* 0x0000001403038212 */ /* 0x008fc600078e3cff */
[----:B------:R-:W3:Y:S01]  /*03e0*/  @P1 LDG.E R20, desc[UR4][R10.64+0x24] ;  /* 0x000024040a141981 */ /* 0x000ee2000c1e1900 */
[----:B----4-:R-:W-:-:S03]  /*03f0*/  @P1 LOP3.LUT R15, R15, R22, RZ, 0x3c, !PT ;  /* 0x000000160f0f1212 */ /* 0x010fc600078e3cff */
[----:B------:R-:W4:Y:S01]  /*0400*/  @P2 LDG.E R22, desc[UR4][R10.64+0x38] ;  /* 0x000038040a162981 */ /* 0x000f22000c1e1900 */
[----:B------:R-:W-:-:S03]  /*0410*/  @P2 LOP3.LUT R15, R15, R26, RZ, 0x3c, !PT ;  /* 0x0000001a0f0f2212 */ /* 0x000fc600078e3cff */
[----:B------:R-:W4:Y:S01]  /*0420*/  @P4 LDG.E R26, desc[UR4][R10.64+0x50] ;  /* 0x000050040a1a4981 */ /* 0x000f22000c1e1900 */
[----:B------:R-:W-:-:S03]  /*0430*/  @!P0 LOP3.LUT R4, R4, R21, RZ, 0x3c, !PT ;  /* 0x0000001504048212 */ /* 0x000fc600078e3cff */
[----:B------:R-:W4:Y:S01]  /*0440*/  @P1 LDG.E R21, desc[UR4][R10.64+0x20] ;  /* 0x000020040a151981 */ /* 0x000f22000c1e1900 */
[----:B------:R-:W-:-:S03]  /*0450*/  @!P0 LOP3.LUT R2, R2, R23, RZ, 0x3c, !PT ;  /* 0x0000001702028212 */ /* 0x000fc600078e3cff */
[----:B------:R-:W4:Y:S01]  /*0460*/  @P2 LDG.E R23, desc[UR4][R10.64+0x2c] ;  /* 0x00002c040a172981 */ /* 0x000f22000c1e1900 */
[----:B------:R-:W-:-:S03]  /*0470*/  @P1 LOP3.LUT R4, R4, R25, RZ, 0x3c, !PT ;  /* 0x0000001904041212 */ /* 0x000fc600078e3cff */
[----:B------:R-:W4:Y:S01]  /*0480*/  @P2 LDG.E R25, desc[UR4][R10.64+0x34] ;  /* 0x000034040a192981 */ /* 0x000f22000c1e1900 */
[----:B--2---:R-:W-:-:S03]  /*0490*/  @!P0 LOP3.LUT R5, R5, R18, RZ, 0x3c, !PT ;  /* 0x0000001205058212 */ /* 0x004fc600078e3cff */
[----:B------:R-:W2:Y:S01]  /*04a0*/  @P1 LDG.E R18, desc[UR4][R10.64+0x1c] ;  /* 0x00001c040a121981 */ /* 0x000ea2000c1e1900 */
[----:B---3--:R-:W-:-:S03]  /*04b0*/  @P1 LOP3.LUT R3, R3, R20, RZ, 0x3c, !PT ;  /* 0x0000001403031212 */ /* 0x008fc600078e3cff */
[----:B------:R-:W3:Y:S01]  /*04c0*/  @P2 LDG.E R20, desc[UR4][R10.64+0x30] ;  /* 0x000030040a142981 */ /* 0x000ee2000c1e1900 */
[----:B----4-:R-:W-:-:S03]  /*04d0*/  @P2 LOP3.LUT R3, R3, R22, RZ, 0x3c, !PT ;  /* 0x0000001603032212 */ /* 0x010fc600078e3cff */
[----:B------:R-:W4:Y:S01]  /*04e0*/  @P3 LDG.E R22, desc[UR4][R10.64+0x4c] ;  /* 0x00004c040a163981 */ /* 0x000f22000c1e1900 */
[----:B------:R-:W-:-:S04]  /*04f0*/  @P3 LOP3.LUT R15, R15, R28, RZ, 0x3c, !PT ;  /* 0x0000001c0f0f3212 */ /* 0x000fc800078e3cff */
[----:B------:R-:W-:Y:S02]  /*0500*/  @P4 LOP3.LUT R15, R15, R26, RZ, 0x3c, !PT ;  /* 0x0000001a0f0f4212 */ /* 0x000fe400078e3cff */
[----:B------:R-:W-:Y:S01]  /*0510*/  @P1 LOP3.LUT R2, R2, R21, RZ, 0x3c, !PT ;  /* 0x0000001502021212 */ /* 0x000fe200078e3cff */
[----:B------:R-:W4:Y:S04]  /*0520*/  @P5 LDG.E R26, desc[UR4][R10.64+0x64] ;  /* 0x000064040a1a5981 */ /* 0x000f28000c1e1900 */
[----:B------:R-:W4:Y:S01]  /*0530*/  @P3 LDG.E R21, desc[UR4][R10.64+0x40] ;  /* 0x000040040a153981 */ /* 0x000f22000c1e1900 */
[----:B------:R-:W-:Y:S02]  /*0540*/  @P2 LOP3.LUT R4, R4, R23, RZ, 0x3c, !PT ;  /* 0x0000001704042212 */ /* 0x000fe400078e3cff */
[----:B------:R-:W-:Y:S01]  /*0550*/  @P2 LOP3.LUT R2, R2, R25, RZ, 0x3c, !PT ;  /* 0x0000001902022212 */ /* 0x000fe200078e3cff */
[----:B------:R-:W4:Y:S04]  /*0560*/  @P3 LDG.E R23, desc[UR4][R10.64+0x48] ;  /* 0x000048040a173981 */ /* 0x000f28000c1e1900 */
[----:B------:R-:W4:Y:S01]  /*0570*/  @P4 LDG.E R25, desc[UR4][R10.64+0x54] ;  /* 0x000054040a194981 */ /* 0x000f22000c1e1900 */
[----:B--2---:R-:W-:-:S03]  /*0580*/  @P1 LOP3.LUT R5, R5, R18, RZ, 0x3c, !PT ;  /* 0x0000001205051212 */ /* 0x004fc600078e3cff */
[----:B------:R-:W2:Y:S01]  /*0590*/  @P3 LDG.E R18, desc[UR4][R10.64+0x44] ;  /* 0x000044040a123981 */ /* 0x000ea2000c1e1900 */
[----:B---3--:R-:W-:-:S03]  /*05a0*/  @P2 LOP3.LUT R5, R5, R20, RZ, 0x3c, !PT ;  /* 0x0000001405052212 */ /* 0x008fc600078e3cff */
[----:B------:R-:W3:Y:S01]  /*05b0*/  @P4 LDG.E R20, desc[UR4][R10.64+0x58] ;  /* 0x000058040a144981 */ /* 0x000ee2000c1e1900 */
[----:B----4-:R-:W-:-:S03]  /*05c0*/  @P3 LOP3.LUT R3, R3, R22, RZ, 0x3c, !PT ;  /* 0x0000001603033212 */ /* 0x010fc600078e3cff */
[----:B------:R-:W4:Y:S01]  /*05d0*/  @P4 LDG.E R22, desc[UR4][R10.64+0x60] ;  /* 0x000060040a164981 */ /* 0x000f22000c1e1900 */
[----:B------:R-:W-:Y:S02]  /*05e0*/  LOP3.LUT P0, RZ, R24, 0x80, RZ, 0xc0, !PT ;  /* 0x0000008018ff7812 */ /* 0x000fe4000780c0ff */
[----:B------:R-:W-:Y:S02]  /*05f0*/  @P5 LOP3.LUT R15, R15, R26, RZ, 0x3c, !PT ;  /* 0x0000001a0f0f5212 */ /* 0x000fe400078e3cff */
[----:B------:R-:W4:Y:S01]  /*0600*/  @P6 LDG.E R26, desc[UR4][R10.64+0x78] ;  /* 0x000078040a1a6981 */ /* 0x000f22000c1e1900 */
[----:B------:R-:W-:-:S03]  /*0610*/  @P3 LOP3.LUT R4, R4, R21, RZ, 0x3c, !PT ;  /* 0x0000001504043212 */ /* 0x000fc600078e3cff */
[----:B------:R-:W4:Y:S01]  /*0620*/  @P4 LDG.E R21, desc[UR4][R10.64+0x5c] ;  /* 0x00005c040a154981 */ /* 0x000f22000c1e1900 */
[----:B------:R-:W-:-:S03]  /*0630*/  @P3 LOP3.LUT R2, R2, R23, RZ, 0x3c, !PT ;  /* 0x0000001702023212 */ /* 0x000fc600078e3cff */
[----:B------:R-:W4:Y:S01]  /*0640*/  @P5 LDG.E R23, desc[UR4][R10.64+0x68] ;  /* 0x000068040a175981 */ /* 0x000f22000c1e1900 */
[----:B------:R-:W-:-:S03]  /*0650*/  @P4 LOP3.LUT R4, R4, R25, RZ, 0x3c, !PT ;  /* 0x0000001904044212 */ /* 0x000fc600078e3cff */
[----:B------:R-:W4:Y:S01]  /*0660*/  @P5 LDG.E R25, desc[UR4][R10.64+0x70] ;  /* 0x000070040a195981 */ /* 0x000f22000c1e1900 */
[----:B--2---:R-:W-:-:S03]  /*0670*/  @P3 LOP3.LUT R5, R5, R18, RZ, 0x3c, !PT ;  /* 0x0000001205053212 */ /* 0x004fc600078e3cff */
[----:B------:R-:W2:Y:S01]  /*0680*/  @P5 LDG.E R18, desc[UR4][R10.64+0x6c] ;  /* 0x00006c040a125981 */ /* 0x000ea2000c1e1900 */
[----:B---3--:R-:W-:-:S03]  /*0690*/  @P4 LOP3.LUT R5, R5, R20, RZ, 0x3c, !PT ;  /* 0x0000001405054212 */ /* 0x008fc600078e3cff */
[----:B------:R-:W3:Y:S01]  /*06a0*/  @P5 LDG.E R20, desc[UR4][R10.64+0x74] ;  /* 0x000074040a145981 */ /* 0x000ee2000c1e1900 */
[----:B----4-:R-:W-:-:S03]  /*06b0*/  @P4 LOP3.LUT R3, R3, R22, RZ, 0x3c, !PT ;  /* 0x0000001603034212 */ /* 0x010fc600078e3cff */
[----:B------:R-:W4:Y:S01]  /*06c0*/  @P0 LDG.E R22, desc[UR4][R10.64+0x8c] ;  /* 0x00008c040a160981 */ /* 0x000f22000c1e1900 */
[----:B------:R-:W-:-:S03]  /*06d0*/  @P6 LOP3.LUT R15, R15, R26, RZ, 0x3c, !PT ;  /* 0x0000001a0f0f6212 */ /* 0x000fc600078e3cff */
        /* <DEDUP_REMOVED lines=13> */
[----:B------:R-:W-:Y:S02]  /*07b0*/  @P6 LOP3.LUT R4, R4, R27, RZ, 0x3c, !PT ;  /* 0x0000001b04046212 */ /* 0x000fe400078e3cff */
[----:B------:R-:W-:Y:S02]  /*07c0*/  @P6 LOP3.LUT R2, R2, R21, RZ, 0x3c, !PT ;  /* 0x0000001502026212 */ /* 0x000fe400078e3cff */
[----:B------:R-:W-:Y:S02]  /*07d0*/  @P0 LOP3.LUT R4, R4, R23, RZ, 0x3c, !PT ;  /* 0x0000001704040212 */ /* 0x000fe400078e3cff */
[----:B------:R-:W-:Y:S02]  /*07e0*/  @P0 LOP3.LUT R2, R2, R25, RZ, 0x3c, !PT ;  /* 0x0000001902020212 */ /* 0x000fe400078e3cff */
[----:B--2---:R-:W-:Y:S02]  /*07f0*/  @P6 LOP3.LUT R5, R5, R18, RZ, 0x3c, !PT ;  /* 0x0000001205056212 */ /* 0x004fe400078e3cff */
[----:B---3--:R-:W-:-:S02]  /*0800*/  @P6 LOP3.LUT R3, R3, R20, RZ, 0x3c, !PT ;  /* 0x0000001403036212 */ /* 0x008fc400078e3cff */
[----:B----4-:R-:W-:Y:S02]  /*0810*/  @P0 LOP3.LUT R5, R5, R22, RZ, 0x3c, !PT ;  /* 0x0000001605050212 */ /* 0x010fe400078e3cff */
[----:B------:R-:W-:Y:S02]  /*0820*/  @P0 LOP3.LUT R3, R3, R26, RZ, 0x3c, !PT ;  /* 0x0000001a03030212 */ /* 0x000fe400078e3cff */
[----:B------:R-:W-:-:S13]  /*0830*/  R2P PR, R24.B1, 0x7f ;  /* 0x0000007f18007804 */ /* 0x000fda0000001000 */
[----:B------:R-:W2:Y:S04]  /*0840*/  @P0 LDG.E R18, desc[UR4][R10.64+0xa0] ;  /* 0x0000a0040a120981 */ /* 0x000ea8000c1e1900 */
[----:B------:R-:W3:Y:S04]  /*0850*/  @P1 LDG.E R22, desc[UR4][R10.64+0xb4] ;  /* 0x0000b4040a161981 */ /* 0x000ee8000c1e1900 */
[----:B------:R-:W4:Y:S04]  /*0860*/  @P2 LDG.E R26, desc[UR4][R10.64+0xc8] ;  /* 0x0000c8040a1a2981 */ /* 0x000f28000c1e1900 */
[----:B------:R-:W4:Y:S04]  /*0870*/  @P3 LDG.E R28, desc[UR4][R10.64+0xdc] ;  /* 0x0000dc040a1c3981 */ /* 0x000f28000c1e1900 */
[----:B------:R-:W4:Y:S04]  /*0880*/  @P0 LDG.E R23, desc[UR4][R10.64+0xa4] ;  /* 0x0000a4040a170981 */ /* 0x000f28000c1e1900 */
[----:B------:R-:W4:Y:S04]  /*0890*/  @P0 LDG.E R20, desc[UR4][R10.64+0xa8] ;  /* 0x0000a8040a140981 */ /* 0x000f28000c1e1900 */
[----:B------:R-:W4:Y:S04]  /*08a0*/  @P4 LDG.E R25, desc[UR4][R10.64+0xf0] ;  /* 0x0000f0040a194981 */ /* 0x000f28000c1e1900 */
        /* <DEDUP_REMOVED lines=21> */
[----:B------:R-:W-:Y:S02]  /*0a00*/  LOP3.LUT P0, RZ, R24, 0x8000, RZ, 0xc0, !PT ;  /* 0x0000800018ff7812 */ /* 0x000fe4000780c0ff */
[----:B----4-:R-:W-:Y:S01]  /*0a10*/  @P5 LOP3.LUT R15, R15, R26, RZ, 0x3c, !PT ;  /* 0x0000001a0f0f5212 */ /* 0x010fe200078e3cff */
[----:B------:R-:W4:Y:S04]  /*0a20*/  @P3 LDG.E R24, desc[UR4][R10.64+0xe4] ;  /* 0x0000e4040a183981 */ /* 0x000f28000c1e1900 */
[----:B------:R-:W2:Y:S01]  /*0a30*/  @P6 LDG.E R26, desc[UR4][R10.64+0x118] ;  /* 0x000118040a1a6981 */ /* 0x000ea2000c1e1900 */
        /* <DEDUP_REMOVED lines=8> */
[----:B---3--:R-:W-:-:S03]  /*0ac0*/  @P2 LOP3.LUT R3, R3, R22, RZ, 0x3c, !PT ;  /* 0x0000001603032212 */ /* 0x008fc600078e3cff */
[----:B------:R-:W3:Y:S01]  /*0ad0*/  @P4 LDG.E R22, desc[UR4][R10.64+0x100] ;  /* 0x000100040a164981 */ /* 0x000ee2000c1e1900 */
[----:B--2---:R-:W-:-:S03]  /*0ae0*/  @P6 LOP3.LUT R15, R15, R26, RZ, 0x3c, !PT ;  /* 0x0000001a0f0f6212 */ /* 0x004fc600078e3cff */
[----:B------:R-:W2:Y:S01]  /*0af0*/  @P0 LDG.E R26, desc[UR4][R10.64+0x12c] ;  /* 0x00012c040a1a0981 */ /* 0x000ea2000c1e1900 */
[----:B----4-:R-:W-:-:S03]  /*0b00*/  @P2 LOP3.LUT R2, R2, R23, RZ, 0x3c, !PT ;  /* 0x0000001702022212 */ /* 0x010fc600078e3cff */
[----:B------:R-:W4:Y:S01]  /*0b10*/  @P4 LDG.E R23, desc[UR4][R10.64+0xfc] ;  /* 0x0000fc040a174981 */ /* 0x000f22000c1e1900 */
[----:B------:R-:W-:-:S03]  /*0b20*/  @P2 LOP3.LUT R5, R5, R20, RZ, 0x3c, !PT ;  /* 0x0000001405052212 */ /* 0x000fc600078e3cff */
[----:B------:R-:W4:Y:S01]  /*0b30*/  @P4 LDG.E R20, desc[UR4][R10.64+0xf8] ;  /* 0x0000f8040a144981 */ /* 0x000f22000c1e1900 */
[----:B------:R-:W-:Y:S02]  /*0b40*/  @P3 LOP3.LUT R2, R2, R27, RZ, 0x3c, !PT ;  /* 0x0000001b02023212 */ /* 0x000fe400078e3cff */
[----:B------:R-:W-:Y:S01]  /*0b50*/  @P3 LOP3.LUT R4, R4, R25, RZ, 0x3c, !PT ;  /* 0x0000001904043212 */ /* 0x000fe200078e3cff */
[----:B------:R-:W4:Y:S01]  /*0b60*/  @P5 LDG.E R27, desc[UR4][R10.64+0x110] ;  /* 0x000110040a1b5981 */ /* 0x000f22000c1e1900 */
[----:B------:R-:W-:-:S03]  /*0b70*/  @P3 LOP3.LUT R5, R5, R24, RZ, 0x3c, !PT ;  /* 0x0000001805053212 */ /* 0x000fc600078e3cff */
[----:B------:R-:W4:Y:S04]  /*0b80*/  @P5 LDG.E R25, desc[UR4][R10.64+0x108] ;  /* 0x000108040a195981 */ /* 0x000f28000c1e1900 */
        /* <DEDUP_REMOVED lines=19> */
[----:B------:R-:W-:-:S05]  /*0cc0*/  VIADD R19, R19, 0x10 ;  /* 0x0000001013137836 */ /* 0x000fca0000000000 */
[----:B------:R-:W-:Y:S02]  /*0cd0*/  ISETP.NE.AND P1, PT, R19, 0x20, PT ;  /* 0x000000201300780c */ /* 0x000fe40003f25270 */
[----:B------:R-:W-:Y:S02]  /*0ce0*/  @P5 LOP3.LUT R3, R3, R18, RZ, 0x3c, !PT ;  /* 0x0000001203035212 */ /* 0x000fe400078e3cff */
[----:B------:R-:W-:Y:S02]  /*0cf0*/  @P6 LOP3.LUT R4, R4, R21, RZ, 0x3c, !PT ;  /* 0x0000001504046212 */ /* 0x000fe400078e3cff */
[----:B---3--:R-:W-:-:S04]  /*0d00*/  @P6 LOP3.LUT R3, R3, R22, RZ, 0x3c, !PT ;  /* 0x0000001603036212 */ /* 0x008fc800078e3cff */
[----:B--2---:R-:W-:Y:S02]  /*0d10*/  @P0 LOP3.LUT R3, R3, R26, RZ, 0x3c, !PT ;  /* 0x0000001a03030212 */ /* 0x004fe400078e3cff */
[----:B----4-:R-:W-:Y:S02]  /*0d20*/  @P6 LOP3.LUT R2, R2, R23, RZ, 0x3c, !PT ;  /* 0x0000001702026212 */ /* 0x010fe400078e3cff */
[----:B------:R-:W-:Y:S02]  /*0d30*/  @P6 LOP3.LUT R5, R5, R20, RZ, 0x3c, !PT ;  /* 0x0000001405056212 */ /* 0x000fe400078e3cff */
[----:B------:R-:W-:Y:S02]  /*0d40*/  @P0 LOP3.LUT R2, R2, R27, RZ, 0x3c, !PT ;  /* 0x0000001b02020212 */ /* 0x000fe400078e3cff */
[----:B------:R-:W-:Y:S02]  /*0d50*/  @P0 LOP3.LUT R4, R4, R25, RZ, 0x3c, !PT ;  /* 0x0000001904040212 */ /* 0x000fe400078e3cff */
[----:B------:R-:W-:Y:S01]  /*0d60*/  @P0 LOP3.LUT R5, R5, R24, RZ, 0x3c, !PT ;  /* 0x0000001805050212 */ /* 0x000fe200078e3cff */
[----:B------:R-:W-:Y:S06]  /*0d70*/  @P1 BRA `(.L_x_5) ;  /* 0xfffffff400481947 */ /* 0x000fec000383ffff */
[----:B------:R-:W-:-:S05]  /*0d80*/  VIADD R17, R17, 0x1 ;  /* 0x0000000111117836 */ /* 0x000fca0000000000 */
[----:B------:R-:W-:-:S13]  /*0d90*/  ISETP.NE.AND P0, PT, R17, 0x5, PT ;  /* 0x000000051100780c */ /* 0x000fda0003f05270 */
[----:B------:R-:W-:Y:S05]  /*0da0*/  @P0 BRA `(.L_x_6) ;  /* 0xfffffff400300947 */ /* 0x000fea000383ffff */
[----:B------:R1:W-:Y:S01]  /*0db0*/  STG.E.64 desc[UR4][R6.64+0x8], R4 ;  /* 0x0000080406007986 */ /* 0x0003e2000c101b04 */
[----:B------:R-:W-:Y:S01]  /*0dc0*/  VIADD R14, R14, 0x1 ;  /* 0x000000010e0e7836 */ /* 0x000fe20000000000 */
[----:B------:R-:W-:Y:S02]  /*0dd0*/  LOP3.LUT R11, R13, 0x3, RZ, 0xc0, !PT ;  /* 0x000000030d0b7812 */ /* 0x000fe400078ec0ff */
[----:B------:R1:W-:Y:S02]  /*0de0*/  STG.E.64 desc[UR4][R6.64+0x10], R2 ;  /* 0x0000100206007986 */ /* 0x0003e4000c101b04 */
[----:B------:R-:W-:Y:S02]  /*0df0*/  ISETP.GE.U32.AND P0, PT, R14, R11, PT ;  /* 0x0000000b0e00720c */ /* 0x000fe40003f06070 */
[----:B------:R1:W-:Y:S11]  /*0e00*/  STG.E desc[UR4][R6.64+0x4], R15 ;  /* 0x0000040f06007986 */ /* 0x0003f6000c101904 */
[----:B------:R-:W-:Y:S05]  /*0e10*/  @!P0 BRA `(.L_x_7) ;  /* 0xfffffff400048947 */ /* 0x000fea000383ffff */
.L_x_4:
[----:B------:R-:W-:Y:S05]  /*0e20*/  BSYNC.RECONVERGENT B1 ;  /* 0x0000000000017941 */ /* 0x000fea0003800200 */
.L_x_3:
[C---:B------:R-:W-:Y:S01]  /*0e30*/  ISETP.GT.U32.AND P0, PT, R13.reuse, 0x3, PT ;  /* 0x000000030d00780c */ /* 0x040fe20003f04070 */
[----:B------:R-:W-:Y:S01]  /*0e40*/  VIADD R12, R12, 0x1 ;  /* 0x000000010c0c7836 */ /* 0x000fe20000000000 */
[--C-:B------:R-:W-:Y:S02]  /*0e50*/  SHF.R.U64 R13, R13, 0x2, R0.reuse ;  /* 0x000000020d0d7819 */ /* 0x100fe40000001200 */
[----:B------:R-:W-:Y:S02]  /*0e60*/  ISETP.GT.U32.AND.EX P0, PT, R0, RZ, PT, P0 ;  /* 0x000000ff0000720c */ /* 0x000fe40003f04100 */
[----:B------:R-:W-:-:S11]  /*0e70*/  SHF.R.U32.HI R0, RZ, 0x2, R0 ;  /* 0x00000002ff007819 */ /* 0x000fd60000011600 */
[----:B------:R-:W-:Y:S05]  /*0e80*/  @P0 BRA `(.L_x_8) ;  /* 0xfffffff000c80947 */ /* 0x000fea000383ffff */
.L_x_2:
[----:B------:R-:W-:Y:S05]  /*0e90*/  BSYNC.RECONVERGENT B0 ;  /* 0x0000000000007941 */ /* 0x000fea0003800200 */
.L_x_1:
[----:B------:R-:W-:Y:S04]  /*0ea0*/  STG.E.64 desc[UR4][R6.64+0x18], RZ ;  /* 0x000018ff06007986 */ /* 0x000fe8000c101b04 */
[----:B------:R-:W-:Y:S04]  /*0eb0*/  STG.E desc[UR4][R6.64+0x20], RZ ;  /* 0x000020ff06007986 */ /* 0x000fe8000c101904 */
[----:B------:R-:W-:Y:S01]  /*0ec0*/  STG.E.64 desc[UR4][R6.64+0x28], RZ ;  /* 0x000028ff06007986 */ /* 0x000fe2000c101b04 */
[----:B------:R-:W-:Y:S05]  /*0ed0*/  EXIT ;  /* 0x000000000000794d */ /* 0x000fea0003800000 */
.L_x_9:
        /* <DEDUP_REMOVED lines=10> */
.L_x_11:


//--------------------- .nv.global.init           --------------------------
	.section	.nv.global.init,"aw",@progbits
	.align	4
.nv.global.init:
	.type		mrg32k3aM1SubSeq,@object
	.size		mrg32k3aM1SubSeq,(mrg32k3aM2SubSeq - mrg32k3aM1SubSeq)
mrg32k3aM1SubSeq:
        /*0000*/ 	.byte	0x0b, 0xcc, 0xee, 0x04, 0x73, 0x29, 0x8b, 0x6f, 0xf6, 0x53, 0x03, 0xf6, 0x23, 0xf6, 0xea, 0xda
        /* <DEDUP_REMOVED lines=125> */
	.type		mrg32k3aM2SubSeq,@object
	.size		mrg32k3aM2SubSeq,(mrg32k3aM1 - mrg32k3aM2SubSeq)
mrg32k3aM2SubSeq:
        /* <DEDUP_REMOVED lines=126> */
	.type		mrg32k3aM1,@object
	.size		mrg32k3aM1,(mrg32k3aM1Seq - mrg32k3aM1)
mrg32k3aM1:
        /* <DEDUP_REMOVED lines=144> */
	.type		mrg32k3aM1Seq,@object
	.size		mrg32k3aM1Seq,(mrg32k3aM2 - mrg32k3aM1Seq)
mrg32k3aM1Seq:
        /* <DEDUP_REMOVED lines=144> */
	.type		mrg32k3aM2,@object
	.size		mrg32k3aM2,(mrg32k3aM2Seq - mrg32k3aM2)
mrg32k3aM2:
        /* <DEDUP_REMOVED lines=144> */
	.type		mrg32k3aM2Seq,@object
	.size		mrg32k3aM2Seq,(precalc_xorwow_matrix - mrg32k3aM2Seq)
mrg32k3aM2Seq:
        /* <DEDUP_REMOVED lines=144> */
	.type		precalc_xorwow_matrix,@object
	.size		precalc_xorwow_matrix,(precalc_xorwow_offset_matrix - precalc_xorwow_matrix)
precalc_xorwow_matrix:
        /* <DEDUP_REMOVED lines=6400> */
	.type		precalc_xorwow_offset_matrix,@object
	.size		precalc_xorwow_offset_matrix,(.L_1 - precalc_xorwow_offset_matrix)
precalc_xorwow_offset_matrix:
        /* <DEDUP_REMOVED lines=6400> */
.L_1:


//--------------------- .nv.shared.reserved.0     --------------------------
	.section	.nv.shared.reserved.0,"aw",@nobits
	.weak		__nv_reservedSMEM_offset_0_alias
	.size		__nv_reservedSMEM_offset_0_alias, 0, 64
	.other		__nv_reservedSMEM_offset_0_alias,@"STO_CUDA_RESERVED_SHARED STV_DEFAULT"
__nv_reservedSMEM_offset_0_alias:
	.zero		0
	.zero		64


//--------------------- .nv.constant0._Z19generateComplexDataP7double2iP17curandStateXORWOW --------------------------
	.section	.nv.constant0._Z19generateComplexDataP7double2iP17curandStateXORWOW,"a",@progbits
	.sectionflags	@""
	.align	4
.nv.constant0._Z19generateComplexDataP7double2iP17curandStateXORWOW:
	.zero		920


//--------------------- .nv.constant0._Z10initCurandP17curandStateXORWOWm --------------------------
	.section	.nv.constant0._Z10initCurandP17curandStateXORWOWm,"a",@progbits
	.sectionflags	@""
	.align	4
.nv.constant0._Z10initCurandP17curandStateXORWOWm:
	.zero		912


//--------------------- SYMBOLS --------------------------

	.type		.nv.reservedSmem.offset0,@object
	.size		.nv.reservedSmem.offset0,0x4
